//
// Generated by NVIDIA NVVM Compiler
//
// Compiler Build ID: CL-36424714
// Cuda compilation tools, release 13.0, V13.0.88
// Based on NVVM 20.0.0
//

.version 9.0
.target sm_100
.address_size 64

	// .globl	_Z23flash_attention_forwardPKfS0_S0_PfS1_S1_iiiiiif

.visible .entry _Z23flash_attention_forwardPKfS0_S0_PfS1_S1_iiiiiif(
	.param .u64 .ptr .align 1 _Z23flash_attention_forwardPKfS0_S0_PfS1_S1_iiiiiif_param_0,
	.param .u64 .ptr .align 1 _Z23flash_attention_forwardPKfS0_S0_PfS1_S1_iiiiiif_param_1,
	.param .u64 .ptr .align 1 _Z23flash_attention_forwardPKfS0_S0_PfS1_S1_iiiiiif_param_2,
	.param .u64 .ptr .align 1 _Z23flash_attention_forwardPKfS0_S0_PfS1_S1_iiiiiif_param_3,
	.param .u64 .ptr .align 1 _Z23flash_attention_forwardPKfS0_S0_PfS1_S1_iiiiiif_param_4,
	.param .u64 .ptr .align 1 _Z23flash_attention_forwardPKfS0_S0_PfS1_S1_iiiiiif_param_5,
	.param .u32 _Z23flash_attention_forwardPKfS0_S0_PfS1_S1_iiiiiif_param_6,
	.param .u32 _Z23flash_attention_forwardPKfS0_S0_PfS1_S1_iiiiiif_param_7,
	.param .u32 _Z23flash_attention_forwardPKfS0_S0_PfS1_S1_iiiiiif_param_8,
	.param .u32 _Z23flash_attention_forwardPKfS0_S0_PfS1_S1_iiiiiif_param_9,
	.param .u32 _Z23flash_attention_forwardPKfS0_S0_PfS1_S1_iiiiiif_param_10,
	.param .u32 _Z23flash_attention_forwardPKfS0_S0_PfS1_S1_iiiiiif_param_11,
	.param .f32 _Z23flash_attention_forwardPKfS0_S0_PfS1_S1_iiiiiif_param_12
)
{


	ret;

}


// ===== COMPILED SASS (sm_100) =====

	.target	sm_100

	.elftype	@"ET_EXEC"


//--------------------- .note.nv.tkinfo           --------------------------
	.section	.note.nv.tkinfo,"",@"SHT_NOTE"
	.sectionflags	@"SHF_NOTE_NV_TKINFO"
	.tkinfo
        /*0018*/ 	.word	0x00000002
        /*0030*/ 	.string	""
        /*0030*/ 	.string	"ptxas"
        /*0030*/ 	.string	"Cuda compilation tools, release 13.0, V13.0.88"
        /*0030*/ 	.string	"Build cuda_13.0.r13.0/compiler.36424714_0"
        /*0030*/ 	.string	"-arch sm_100 -m 64 "



//--------------------- .note.nv.cuinfo           --------------------------
	.section	.note.nv.cuinfo,"",@"SHT_NOTE"
	.sectionflags	@"SHF_NOTE_NV_CUINFO"
        /*0018*/ 	.short	0x0002
        /*001a*/ 	.short	0x0064
        /*001c*/ 	.short	0x0082
	.zero		2


//--------------------- .nv.info                  --------------------------
	.section	.nv.info,"",@"SHT_CUDA_INFO"
	.align	4


	//----- nvinfo : EIATTR_REGCOUNT
	.align		4
        /*0000*/ 	.byte	0x04, 0x2f
        /*0002*/ 	.short	(.L_1 - .L_0)
	.align		4
.L_0:
        /*0004*/ 	.word	index@(_Z23flash_attention_forwardPKfS0_S0_PfS1_S1_iiiiiif)
        /*0008*/ 	.word	0x00000004


	//----- nvinfo : EIATTR_FRAME_SIZE
	.align		4
.L_1:
        /*000c*/ 	.byte	0x04, 0x11
        /*000e*/ 	.short	(.L_3 - .L_2)
	.align		4
.L_2:
        /*0010*/ 	.word	index@(_Z23flash_attention_forwardPKfS0_S0_PfS1_S1_iiiiiif)
        /*0014*/ 	.word	0x00000000


	//----- nvinfo : EIATTR_MIN_STACK_SIZE
	.align		4
.L_3:
        /*0018*/ 	.byte	0x04, 0x12
        /*001a*/ 	.short	(.L_5 - .L_4)
	.align		4
.L_4:
        /*001c*/ 	.word	index@(_Z23flash_attention_forwardPKfS0_S0_PfS1_S1_iiiiiif)
        /*0020*/ 	.word	0x00000000
.L_5:


//--------------------- .nv.compat                --------------------------
	.section	.nv.compat,"",@"SHT_CUDA_COMPAT_INFO"
	.align	4
        /*0000*/ 	.byte	0x02, 0x09, 0x00, 0x00, 0x02, 0x02, 0x01, 0x00, 0x02, 0x05, 0x05, 0x00, 0x03, 0x07, 0x01, 0x01
        /*0010*/ 	.byte	0x02, 0x03, 0x00, 0x00, 0x02, 0x06, 0x01, 0x00, 0x04, 0x0b, 0x08, 0x00, 0x09, 0x00, 0x00, 0x00
        /*0020*/ 	.byte	0x00, 0x00, 0x00, 0x00


//--------------------- .nv.info._Z23flash_attention_forwardPKfS0_S0_PfS1_S1_iiiiiif --------------------------
	.section	.nv.info._Z23flash_attention_forwardPKfS0_S0_PfS1_S1_iiiiiif,"",@"SHT_CUDA_INFO"
	.sectionflags	@""
	.align	4


	//----- nvinfo : EIATTR_CUDA_API_VERSION
	.align		4
        /*0000*/ 	.byte	0x04, 0x37
        /*0002*/ 	.short	(.L_7 - .L_6)
.L_6:
        /*0004*/ 	.word	0x00000082


	//----- nvinfo : EIATTR_KPARAM_INFO
	.align		4
.L_7:
        /*0008*/ 	.byte	0x04, 0x17
        /*000a*/ 	.short	(.L_9 - .L_8)
.L_8:
        /*000c*/ 	.word	0x00000000
        /*0010*/ 	.short	0x000c
        /*0012*/ 	.short	0x0048
        /*0014*/ 	.byte	0x00, 0xf0, 0x11, 0x00


	//----- nvinfo : EIATTR_KPARAM_INFO
	.align		4
.L_9:
        /*0018*/ 	.byte	0x04, 0x17
        /*001a*/ 	.short	(.L_11 - .L_10)
.L_10:
        /*001c*/ 	.word	0x00000000
        /*0020*/ 	.short	0x000b
        /*0022*/ 	.short	0x0044
        /*0024*/ 	.byte	0x00, 0xf0, 0x11, 0x00


	//----- nvinfo : EIATTR_KPARAM_INFO
	.align		4
.L_11:
        /*0028*/ 	.byte	0x04, 0x17
        /*002a*/ 	.short	(.L_13 - .L_12)
.L_12:
        /*002c*/ 	.word	0x00000000
        /*0030*/ 	.short	0x000a
        /*0032*/ 	.short	0x0040
        /*0034*/ 	.byte	0x00, 0xf0, 0x11, 0x00


	//----- nvinfo : EIATTR_KPARAM_INFO
	.align		4
.L_13:
        /*0038*/ 	.byte	0x04, 0x17
        /*003a*/ 	.short	(.L_15 - .L_14)
.L_14:
        /*003c*/ 	.word	0x00000000
        /*0040*/ 	.short	0x0009
        /*0042*/ 	.short	0x003c
        /*0044*/ 	.byte	0x00, 0xf0, 0x11, 0x00


	//----- nvinfo : EIATTR_KPARAM_INFO
	.align		4
.L_15:
        /*0048*/ 	.byte	0x04, 0x17
        /*004a*/ 	.short	(.L_17 - .L_16)
.L_16:
        /*004c*/ 	.word	0x00000000
        /*0050*/ 	.short	0x0008
        /*0052*/ 	.short	0x0038
        /*0054*/ 	.byte	0x00, 0xf0, 0x11, 0x00


	//----- nvinfo : EIATTR_KPARAM_INFO
	.align		4
.L_17:
        /*0058*/ 	.byte	0x04, 0x17
        /*005a*/ 	.short	(.L_19 - .L_18)
.L_18:
        /*005c*/ 	.word	0x00000000
        /*0060*/ 	.short	0x0007
        /*0062*/ 	.short	0x0034
        /*0064*/ 	.byte	0x00, 0xf0, 0x11, 0x00


	//----- nvinfo : EIATTR_KPARAM_INFO
	.align		4
.L_19:
        /*0068*/ 	.byte	0x04, 0x17
        /*006a*/ 	.short	(.L_21 - .L_20)
.L_20:
        /*006c*/ 	.word	0x00000000
        /*0070*/ 	.short	0x0006
        /*0072*/ 	.short	0x0030
        /*0074*/ 	.byte	0x00, 0xf0, 0x11, 0x00


	//----- nvinfo : EIATTR_KPARAM_INFO
	.align		4
.L_21:
        /*0078*/ 	.byte	0x04, 0x17
        /*007a*/ 	.short	(.L_23 - .L_22)
.L_22:
        /*007c*/ 	.word	0x00000000
        /*0080*/ 	.short	0x0005
        /*0082*/ 	.short	0x0028
        /*0084*/ 	.byte	0x00, 0xf5, 0x21, 0x00


	//----- nvinfo : EIATTR_KPARAM_INFO
	.align		4
.L_23:
        /*0088*/ 	.byte	0x04, 0x17
        /*008a*/ 	.short	(.L_25 - .L_24)
.L_24:
        /*008c*/ 	.word	0x00000000
        /*0090*/ 	.short	0x0004
        /*0092*/ 	.short	0x0020
        /*0094*/ 	.byte	0x00, 0xf5, 0x21, 0x00


	//----- nvinfo : EIATTR_KPARAM_INFO
	.align		4
.L_25:
        /*0098*/ 	.byte	0x04, 0x17
        /*009a*/ 	.short	(.L_27 - .L_26)
.L_26:
        /*009c*/ 	.word	0x00000000
        /*00a0*/ 	.short	0x0003
        /*00a2*/ 	.short	0x0018
        /*00a4*/ 	.byte	0x00, 0xf5, 0x21, 0x00


	//----- nvinfo : EIATTR_KPARAM_INFO
	.align		4
.L_27:
        /*00a8*/ 	.byte	0x04, 0x17
        /*00aa*/ 	.short	(.L_29 - .L_28)
.L_28:
        /*00ac*/ 	.word	0x00000000
        /*00b0*/ 	.short	0x0002
        /*00b2*/ 	.short	0x0010
        /*00b4*/ 	.byte	0x00, 0xf5, 0x21, 0x00


	//----- nvinfo : EIATTR_KPARAM_INFO
	.align		4
.L_29:
        /*00b8*/ 	.byte	0x04, 0x17
        /*00ba*/ 	.short	(.L_31 - .L_30)
.L_30:
        /*00bc*/ 	.word	0x00000000
        /*00c0*/ 	.short	0x0001
        /*00c2*/ 	.short	0x0008
        /*00c4*/ 	.byte	0x00, 0xf5, 0x21, 0x00


	//----- nvinfo : EIATTR_KPARAM_INFO
	.align		4
.L_31:
        /*00c8*/ 	.byte	0x04, 0x17
        /*00ca*/ 	.short	(.L_33 - .L_32)
.L_32:
        /*00cc*/ 	.word	0x00000000
        /*00d0*/ 	.short	0x0000
        /*00d2*/ 	.short	0x0000
        /*00d4*/ 	.byte	0x00, 0xf5, 0x21, 0x00


	//----- nvinfo : EIATTR_SPARSE_MMA_MASK
	.align		4
.L_33:
        /*00d8*/ 	.byte	0x03, 0x50
        /*00da*/ 	.short	0x0000


	//----- nvinfo : EIATTR_MAXREG_COUNT
	.align		4
        /*00dc*/ 	.byte	0x03, 0x1b
        /*00de*/ 	.short	0x00ff


	//----- nvinfo : EIATTR_MERCURY_ISA_VERSION
	.align		4
        /*00e0*/ 	.byte	0x03, 0x5f
        /*00e2*/ 	.short	0x0101


	//----- nvinfo : EIATTR_VRC_CTA_INIT_COUNT
	.align		4
        /*00e4*/ 	.byte	0x02, 0x4a
	.zero		1
	.zero		1


	//----- nvinfo : EIATTR_EXIT_INSTR_OFFSETS
	.align		4
        /*00e8*/ 	.byte	0x04, 0x1c
        /*00ea*/ 	.short	(.L_35 - .L_34)


	//   ....[0]....
.L_34:
        /*00ec*/ 	.word	0x00000010


	//----- nvinfo : EIATTR_CBANK_PARAM_SIZE
	.align		4
.L_35:
        /*00f0*/ 	.byte	0x03, 0x19
        /*00f2*/ 	.short	0x004c


	//----- nvinfo : EIATTR_PARAM_CBANK
	.align		4
        /*00f4*/ 	.byte	0x04, 0x0a
        /*00f6*/ 	.short	(.L_37 - .L_36)
	.align		4
.L_36:
        /*00f8*/ 	.word	index@(.nv.constant0._Z23flash_attention_forwardPKfS0_S0_PfS1_S1_iiiiiif)
        /*00fc*/ 	.short	0x0380
        /*00fe*/ 	.short	0x004c


	//----- nvinfo : EIATTR_SW_WAR
	.align		4
.L_37:
        /*0100*/ 	.byte	0x04, 0x36
        /*0102*/ 	.short	(.L_39 - .L_38)
.L_38:
        /*0104*/ 	.word	0x00000008
.L_39:


//--------------------- .nv.callgraph             --------------------------
	.section	.nv.callgraph,"",@"SHT_CUDA_CALLGRAPH"
	.align	4
	.sectionentsize	8
	.align		4
        /*0000*/ 	.word	0x00000000
	.align		4
        /*0004*/ 	.word	0xffffffff
	.align		4
        /*0008*/ 	.word	0x00000000
	.align		4
        /*000c*/ 	.word	0xfffffffe
	.align		4
        /*0010*/ 	.word	0x00000000
	.align		4
        /*0014*/ 	.word	0xfffffffd
	.align		4
        /*0018*/ 	.word	0x00000000
	.align		4
        /*001c*/ 	.word	0xfffffffc


//--------------------- .text._Z23flash_attention_forwardPKfS0_S0_PfS1_S1_iiiiiif --------------------------
	.section	.text._Z23flash_attention_forwardPKfS0_S0_PfS1_S1_iiiiiif,"ax",@progbits
	.align	128
        .global         _Z23flash_attention_forwardPKfS0_S0_PfS1_S1_iiiiiif
        .type           _Z23flash_attention_forwardPKfS0_S0_PfS1_S1_iiiiiif,@function
        .size           _Z23flash_attention_forwardPKfS0_S0_PfS1_S1_iiiiiif,(.L_x_1 - _Z23flash_attention_forwardPKfS0_S0_PfS1_S1_iiiiiif)
        .other          _Z23flash_attention_forwardPKfS0_S0_PfS1_S1_iiiiiif,@"STO_CUDA_ENTRY STV_DEFAULT"
_Z23flash_attention_forwardPKfS0_S0_PfS1_S1_iiiiiif:
.text._Z23flash_attention_forwardPKfS0_S0_PfS1_S1_iiiiiif:
[----:B------:R-:W-:Y:S01]  /*0000*/  LDC R1, c[0x0][0x37c] ;  /* 0x0000df00ff017b82 */ /* 0x000fe20000000800 */
[----:B------:R-:W-:Y:S05]  /*0010*/  EXIT ;  /* 0x000000000000794d */ /* 0x000fea0003800000 */
.L_x_0:
[----:B------:R-:W-:-:S00]  /*0020*/  BRA `(.L_x_0) ;  /* 0xfffffffc00fc7947 */ /* 0x000fc0000383ffff */
[----:B------:R-:W-:-:S00]  /*0030*/  NOP ;  /* 0x0000000000007918 */ /* 0x000fc00000000000 */
        /* <DEDUP_REMOVED lines=12> */
.L_x_1:


//--------------------- .nv.shared.reserved.0     --------------------------
	.section	.nv.shared.reserved.0,"aw",@nobits
	.weak		__nv_reservedSMEM_offset_0_alias
	.size		__nv_reservedSMEM_offset_0_alias, 0, 64
	.other		__nv_reservedSMEM_offset_0_alias,@"STO_CUDA_RESERVED_SHARED STV_DEFAULT"
__nv_reservedSMEM_offset_0_alias:
	.zero		0
	.zero		64


//--------------------- .nv.constant0._Z23flash_attention_forwardPKfS0_S0_PfS1_S1_iiiiiif --------------------------
	.section	.nv.constant0._Z23flash_attention_forwardPKfS0_S0_PfS1_S1_iiiiiif,"a",@progbits
	.sectionflags	@""
	.align	4
.nv.constant0._Z23flash_attention_forwardPKfS0_S0_PfS1_S1_iiiiiif:
	.zero		972


//--------------------- SYMBOLS --------------------------

	.type		.nv.reservedSmem.offset0,@object
	.size		.nv.reservedSmem.offset0,0x4
